//
// Generated by NVIDIA NVVM Compiler
//
// Compiler Build ID: CL-36424714
// Cuda compilation tools, release 13.0, V13.0.88
// Based on NVVM 20.0.0
//

.version 9.0
.target sm_100
.address_size 64

	// .globl	_ZN5ryupy9addKernelEPKfS1_Pfi

.visible .entry _ZN5ryupy9addKernelEPKfS1_Pfi(
	.param .u64 .ptr .align 1 _ZN5ryupy9addKernelEPKfS1_Pfi_param_0,
	.param .u64 .ptr .align 1 _ZN5ryupy9addKernelEPKfS1_Pfi_param_1,
	.param .u64 .ptr .align 1 _ZN5ryupy9addKernelEPKfS1_Pfi_param_2,
	.param .u32 _ZN5ryupy9addKernelEPKfS1_Pfi_param_3
)
{
	.reg .pred 	%p<2>;
	.reg .b32 	%r<6>;
	.reg .b32 	%f<4>;
	.reg .b64 	%rd<11>;

	ld.param.u64 	%rd1, [_ZN5ryupy9addKernelEPKfS1_Pfi_param_0];
	ld.param.u64 	%rd2, [_ZN5ryupy9addKernelEPKfS1_Pfi_param_1];
	ld.param.u64 	%rd3, [_ZN5ryupy9addKernelEPKfS1_Pfi_param_2];
	ld.param.u32 	%r2, [_ZN5ryupy9addKernelEPKfS1_Pfi_param_3];
	mov.u32 	%r3, %tid.x;
	mov.u32 	%r4, %ctaid.x;
	mov.u32 	%r5, %ntid.x;
	mad.lo.s32 	%r1, %r4, %r5, %r3;
	setp.ge.s32 	%p1, %r1, %r2;
	@%p1 bra 	$L__BB0_2;
	cvta.to.global.u64 	%rd4, %rd1;
	cvta.to.global.u64 	%rd5, %rd2;
	cvta.to.global.u64 	%rd6, %rd3;
	mul.wide.s32 	%rd7, %r1, 4;
	add.s64 	%rd8, %rd4, %rd7;
	ld.global.f32 	%f1, [%rd8];
	add.s64 	%rd9, %rd5, %rd7;
	ld.global.f32 	%f2, [%rd9];
	add.f32 	%f3, %f1, %f2;
	add.s64 	%rd10, %rd6, %rd7;
	st.global.f32 	[%rd10], %f3;
$L__BB0_2:
	ret;

}
	// .globl	_ZN5ryupy14subtractKernelEPKfS1_Pfi
.visible .entry _ZN5ryupy14subtractKernelEPKfS1_Pfi(
	.param .u64 .ptr .align 1 _ZN5ryupy14subtractKernelEPKfS1_Pfi_param_0,
	.param .u64 .ptr .align 1 _ZN5ryupy14subtractKernelEPKfS1_Pfi_param_1,
	.param .u64 .ptr .align 1 _ZN5ryupy14subtractKernelEPKfS1_Pfi_param_2,
	.param .u32 _ZN5ryupy14subtractKernelEPKfS1_Pfi_param_3
)
{
	.reg .pred 	%p<2>;
	.reg .b32 	%r<6>;
	.reg .b32 	%f<4>;
	.reg .b64 	%rd<11>;

	ld.param.u64 	%rd1, [_ZN5ryupy14subtractKernelEPKfS1_Pfi_param_0];
	ld.param.u64 	%rd2, [_ZN5ryupy14subtractKernelEPKfS1_Pfi_param_1];
	ld.param.u64 	%rd3, [_ZN5ryupy14subtractKernelEPKfS1_Pfi_param_2];
	ld.param.u32 	%r2, [_ZN5ryupy14subtractKernelEPKfS1_Pfi_param_3];
	mov.u32 	%r3, %tid.x;
	mov.u32 	%r4, %ctaid.x;
	mov.u32 	%r5, %ntid.x;
	mad.lo.s32 	%r1, %r4, %r5, %r3;
	setp.ge.s32 	%p1, %r1, %r2;
	@%p1 bra 	$L__BB1_2;
	cvta.to.global.u64 	%rd4, %rd1;
	cvta.to.global.u64 	%rd5, %rd2;
	cvta.to.global.u64 	%rd6, %rd3;
	mul.wide.s32 	%rd7, %r1, 4;
	add.s64 	%rd8, %rd4, %rd7;
	ld.global.f32 	%f1, [%rd8];
	add.s64 	%rd9, %rd5, %rd7;
	ld.global.f32 	%f2, [%rd9];
	sub.f32 	%f3, %f1, %f2;
	add.s64 	%rd10, %rd6, %rd7;
	st.global.f32 	[%rd10], %f3;
$L__BB1_2:
	ret;

}
	// .globl	_ZN5ryupy14multiplyKernelEPKfS1_Pfi
.visible .entry _ZN5ryupy14multiplyKernelEPKfS1_Pfi(
	.param .u64 .ptr .align 1 _ZN5ryupy14multiplyKernelEPKfS1_Pfi_param_0,
	.param .u64 .ptr .align 1 _ZN5ryupy14multiplyKernelEPKfS1_Pfi_param_1,
	.param .u64 .ptr .align 1 _ZN5ryupy14multiplyKernelEPKfS1_Pfi_param_2,
	.param .u32 _ZN5ryupy14multiplyKernelEPKfS1_Pfi_param_3
)
{
	.reg .pred 	%p<2>;
	.reg .b32 	%r<6>;
	.reg .b32 	%f<4>;
	.reg .b64 	%rd<11>;

	ld.param.u64 	%rd1, [_ZN5ryupy14multiplyKernelEPKfS1_Pfi_param_0];
	ld.param.u64 	%rd2, [_ZN5ryupy14multiplyKernelEPKfS1_Pfi_param_1];
	ld.param.u64 	%rd3, [_ZN5ryupy14multiplyKernelEPKfS1_Pfi_param_2];
	ld.param.u32 	%r2, [_ZN5ryupy14multiplyKernelEPKfS1_Pfi_param_3];
	mov.u32 	%r3, %tid.x;
	mov.u32 	%r4, %ctaid.x;
	mov.u32 	%r5, %ntid.x;
	mad.lo.s32 	%r1, %r4, %r5, %r3;
	setp.ge.s32 	%p1, %r1, %r2;
	@%p1 bra 	$L__BB2_2;
	cvta.to.global.u64 	%rd4, %rd1;
	cvta.to.global.u64 	%rd5, %rd2;
	cvta.to.global.u64 	%rd6, %rd3;
	mul.wide.s32 	%rd7, %r1, 4;
	add.s64 	%rd8, %rd4, %rd7;
	ld.global.f32 	%f1, [%rd8];
	add.s64 	%rd9, %rd5, %rd7;
	ld.global.f32 	%f2, [%rd9];
	mul.f32 	%f3, %f1, %f2;
	add.s64 	%rd10, %rd6, %rd7;
	st.global.f32 	[%rd10], %f3;
$L__BB2_2:
	ret;

}
	// .globl	_ZN5ryupy12divideKernelEPKfS1_Pfi
.visible .entry _ZN5ryupy12divideKernelEPKfS1_Pfi(
	.param .u64 .ptr .align 1 _ZN5ryupy12divideKernelEPKfS1_Pfi_param_0,
	.param .u64 .ptr .align 1 _ZN5ryupy12divideKernelEPKfS1_Pfi_param_1,
	.param .u64 .ptr .align 1 _ZN5ryupy12divideKernelEPKfS1_Pfi_param_2,
	.param .u32 _ZN5ryupy12divideKernelEPKfS1_Pfi_param_3
)
{
	.reg .pred 	%p<2>;
	.reg .b32 	%r<6>;
	.reg .b32 	%f<4>;
	.reg .b64 	%rd<11>;

	ld.param.u64 	%rd1, [_ZN5ryupy12divideKernelEPKfS1_Pfi_param_0];
	ld.param.u64 	%rd2, [_ZN5ryupy12divideKernelEPKfS1_Pfi_param_1];
	ld.param.u64 	%rd3, [_ZN5ryupy12divideKernelEPKfS1_Pfi_param_2];
	ld.param.u32 	%r2, [_ZN5ryupy12divideKernelEPKfS1_Pfi_param_3];
	mov.u32 	%r3, %tid.x;
	mov.u32 	%r4, %ctaid.x;
	mov.u32 	%r5, %ntid.x;
	mad.lo.s32 	%r1, %r4, %r5, %r3;
	setp.ge.s32 	%p1, %r1, %r2;
	@%p1 bra 	$L__BB3_2;
	cvta.to.global.u64 	%rd4, %rd1;
	cvta.to.global.u64 	%rd5, %rd2;
	cvta.to.global.u64 	%rd6, %rd3;
	mul.wide.s32 	%rd7, %r1, 4;
	add.s64 	%rd8, %rd4, %rd7;
	ld.global.f32 	%f1, [%rd8];
	add.s64 	%rd9, %rd5, %rd7;
	ld.global.f32 	%f2, [%rd9];
	div.rn.f32 	%f3, %f1, %f2;
	add.s64 	%rd10, %rd6, %rd7;
	st.global.f32 	[%rd10], %f3;
$L__BB3_2:
	ret;

}
	// .globl	_ZN5ryupy12moduloKernelEPKfS1_Pfi
.visible .entry _ZN5ryupy12moduloKernelEPKfS1_Pfi(
	.param .u64 .ptr .align 1 _ZN5ryupy12moduloKernelEPKfS1_Pfi_param_0,
	.param .u64 .ptr .align 1 _ZN5ryupy12moduloKernelEPKfS1_Pfi_param_1,
	.param .u64 .ptr .align 1 _ZN5ryupy12moduloKernelEPKfS1_Pfi_param_2,
	.param .u32 _ZN5ryupy12moduloKernelEPKfS1_Pfi_param_3
)
{
	.reg .pred 	%p<16>;
	.reg .b32 	%r<26>;
	.reg .b32 	%f<47>;
	.reg .b64 	%rd<12>;

	ld.param.u64 	%rd1, [_ZN5ryupy12moduloKernelEPKfS1_Pfi_param_0];
	ld.param.u64 	%rd2, [_ZN5ryupy12moduloKernelEPKfS1_Pfi_param_1];
	ld.param.u64 	%rd3, [_ZN5ryupy12moduloKernelEPKfS1_Pfi_param_2];
	ld.param.u32 	%r12, [_ZN5ryupy12moduloKernelEPKfS1_Pfi_param_3];
	mov.u32 	%r13, %tid.x;
	mov.u32 	%r14, %ctaid.x;
	mov.u32 	%r15, %ntid.x;
	mad.lo.s32 	%r1, %r14, %r15, %r13;
	setp.ge.s32 	%p1, %r1, %r12;
	@%p1 bra 	$L__BB4_14;
	cvta.to.global.u64 	%rd4, %rd1;
	cvta.to.global.u64 	%rd5, %rd2;
	mul.wide.s32 	%rd6, %r1, 4;
	add.s64 	%rd7, %rd4, %rd6;
	ld.global.f32 	%f1, [%rd7];
	add.s64 	%rd8, %rd5, %rd6;
	ld.global.f32 	%f20, [%rd8];
	abs.f32 	%f2, %f20;
	abs.f32 	%f46, %f1;
	setp.lt.f32 	%p2, %f46, %f2;
	@%p2 bra 	$L__BB4_13;
	mul.f32 	%f4, %f2, 0f4B000000;
	setp.gtu.f32 	%p3, %f46, %f4;
	@%p3 bra 	$L__BB4_9;
	div.approx.f32 	%f21, %f46, %f2;
	cvt.rzi.f32.f32 	%f44, %f21;
	neg.f32 	%f6, %f2;
	fma.rn.f32 	%f7, %f6, %f44, %f46;
	mov.b32 	%r2, %f7;
	mov.b32 	%r16, %f2;
	setp.lt.u32 	%p4, %r2, %r16;
	@%p4 bra 	$L__BB4_8;
	setp.lt.u32 	%p5, %r2, -2147483647;
	@%p5 bra 	$L__BB4_6;
	add.f32 	%f26, %f44, 0fBF800000;
	setp.lt.f32 	%p8, %f7, %f6;
	add.f32 	%f27, %f26, 0fBF800000;
	selp.f32 	%f44, %f27, %f26, %p8;
	bra.uni 	$L__BB4_8;
$L__BB4_6:
	add.f32 	%f44, %f44, 0f3F800000;
	add.f32 	%f22, %f2, %f2;
	setp.ltu.f32 	%p6, %f7, %f22;
	@%p6 bra 	$L__BB4_8;
	add.f32 	%f23, %f44, 0f3F800000;
	fma.rn.f32 	%f24, %f2, 0fC0400000, %f7;
	setp.ge.f32 	%p7, %f24, 0f00000000;
	add.f32 	%f25, %f23, 0f3F800000;
	selp.f32 	%f44, %f25, %f23, %p7;
$L__BB4_8:
	fma.rn.f32 	%f46, %f6, %f44, %f46;
	bra.uni 	$L__BB4_13;
$L__BB4_9:
	mov.b32 	%r3, %f46;
	mov.b32 	%r17, %f4;
	and.b32  	%r4, %r17, -8388608;
	and.b32  	%r18, %r3, 8388607;
	or.b32  	%r24, %r18, 1065353216;
	and.b32  	%r19, %r17, 8388607;
	or.b32  	%r6, %r19, 1065353216;
	mov.b32 	%f45, %r24;
	sub.s32 	%r20, %r3, %r4;
	add.s32 	%r21, %r20, 192937984;
	and.b32  	%r25, %r21, -8388608;
	setp.eq.s32 	%p9, %r25, 0;
	@%p9 bra 	$L__BB4_12;
	mov.b32 	%f28, %r6;
	rcp.approx.ftz.f32 	%f14, %f28;
	neg.f32 	%f15, %f28;
$L__BB4_11:
	min.u32 	%r22, %r25, 192937984;
	add.s32 	%r23, %r24, %r22;
	mov.b32 	%f29, %r23;
	mul.f32 	%f30, %f14, %f29;
	fma.rn.f32 	%f31, %f15, %f30, %f29;
	fma.rn.f32 	%f32, %f31, %f14, %f30;
	fma.rn.f32 	%f33, %f15, %f32, %f29;
	fma.rz.f32 	%f34, %f33, %f14, %f32;
	cvt.rzi.f32.f32 	%f35, %f34;
	fma.rn.f32 	%f45, %f15, %f35, %f29;
	sub.s32 	%r25, %r25, %r22;
	mov.b32 	%r24, %f45;
	setp.ne.s32 	%p10, %r25, 0;
	setp.ne.s32 	%p11, %r24, 0;
	and.pred  	%p12, %p10, %p11;
	@%p12 bra 	$L__BB4_11;
$L__BB4_12:
	mov.b32 	%f37, %r4;
	setp.leu.f32 	%p13, %f2, 0f00000000;
	setp.gt.u32 	%p14, %r3, 2139095039;
	selp.f32 	%f38, 0f7FFFFFFF, %f37, %p14;
	selp.f32 	%f39, 0f7FFFFFFF, %f38, %p13;
	mul.f32 	%f40, %f45, 0f34000000;
	mul.f32 	%f46, %f39, %f40;
$L__BB4_13:
	abs.f32 	%f41, %f46;
	setp.nan.f32 	%p15, %f41, %f41;
	copysign.f32 	%f42, %f1, %f46;
	selp.f32 	%f43, %f46, %f42, %p15;
	cvta.to.global.u64 	%rd9, %rd3;
	add.s64 	%rd11, %rd9, %rd6;
	st.global.f32 	[%rd11], %f43;
$L__BB4_14:
	ret;

}


// ===== COMPILED SASS (sm_100) =====

	.target	sm_100

	.elftype	@"ET_EXEC"


//--------------------- .note.nv.tkinfo           --------------------------
	.section	.note.nv.tkinfo,"",@"SHT_NOTE"
	.sectionflags	@"SHF_NOTE_NV_TKINFO"
	.tkinfo
        /*0018*/ 	.word	0x00000002
        /*0030*/ 	.string	""
        /*0030*/ 	.string	"ptxas"
        /*0030*/ 	.string	"Cuda compilation tools, release 13.0, V13.0.88"
        /*0030*/ 	.string	"Build cuda_13.0.r13.0/compiler.36424714_0"
        /*0030*/ 	.string	"-arch sm_100 -m 64 "



//--------------------- .note.nv.cuinfo           --------------------------
	.section	.note.nv.cuinfo,"",@"SHT_NOTE"
	.sectionflags	@"SHF_NOTE_NV_CUINFO"
        /*0018*/ 	.short	0x0002
        /*001a*/ 	.short	0x0064
        /*001c*/ 	.short	0x0082
	.zero		2


//--------------------- .nv.info                  --------------------------
	.section	.nv.info,"",@"SHT_CUDA_INFO"
	.align	4


	//----- nvinfo : EIATTR_REGCOUNT
	.align		4
        /*0000*/ 	.byte	0x04, 0x2f
        /*0002*/ 	.short	(.L_1 - .L_0)
	.align		4
.L_0:
        /*0004*/ 	.word	index@(_ZN5ryupy9addKernelEPKfS1_Pfi)
        /*0008*/ 	.word	0x0000000c


	//----- nvinfo : EIATTR_FRAME_SIZE
	.align		4
.L_1:
        /*000c*/ 	.byte	0x04, 0x11
        /*000e*/ 	.short	(.L_3 - .L_2)
	.align		4
.L_2:
        /*0010*/ 	.word	index@(_ZN5ryupy9addKernelEPKfS1_Pfi)
        /*0014*/ 	.word	0x00000000


	//----- nvinfo : EIATTR_REGCOUNT
	.align		4
.L_3:
        /*0018*/ 	.byte	0x04, 0x2f
        /*001a*/ 	.short	(.L_5 - .L_4)
	.align		4
.L_4:
        /*001c*/ 	.word	index@(_ZN5ryupy14subtractKernelEPKfS1_Pfi)
        /*0020*/ 	.word	0x0000000c


	//----- nvinfo : EIATTR_FRAME_SIZE
	.align		4
.L_5:
        /*0024*/ 	.byte	0x04, 0x11
        /*0026*/ 	.short	(.L_7 - .L_6)
	.align		4
.L_6:
        /*0028*/ 	.word	index@(_ZN5ryupy14subtractKernelEPKfS1_Pfi)
        /*002c*/ 	.word	0x00000000


	//----- nvinfo : EIATTR_REGCOUNT
	.align		4
.L_7:
        /*0030*/ 	.byte	0x04, 0x2f
        /*0032*/ 	.short	(.L_9 - .L_8)
	.align		4
.L_8:
        /*0034*/ 	.word	index@(_ZN5ryupy14multiplyKernelEPKfS1_Pfi)
        /*0038*/ 	.word	0x0000000c


	//----- nvinfo : EIATTR_FRAME_SIZE
	.align		4
.L_9:
        /*003c*/ 	.byte	0x04, 0x11
        /*003e*/ 	.short	(.L_11 - .L_10)
	.align		4
.L_10:
        /*0040*/ 	.word	index@(_ZN5ryupy14multiplyKernelEPKfS1_Pfi)
        /*0044*/ 	.word	0x00000000


	//----- nvinfo : EIATTR_REGCOUNT
	.align		4
.L_11:
        /*0048*/ 	.byte	0x04, 0x2f
        /*004a*/ 	.short	(.L_13 - .L_12)
	.align		4
.L_12:
        /*004c*/ 	.word	index@(_ZN5ryupy12divideKernelEPKfS1_Pfi)
        /*0050*/ 	.word	0x00000010


	//----- nvinfo : EIATTR_FRAME_SIZE
	.align		4
.L_13:
        /*0054*/ 	.byte	0x04, 0x11
        /*0056*/ 	.short	(.L_15 - .L_14)
	.align		4
.L_14:
        /*0058*/ 	.word	index@($__internal_0_$__cuda_sm3x_div_rn_noftz_f32_slowpath)
        /*005c*/ 	.word	0x00000000


	//----- nvinfo : EIATTR_FRAME_SIZE
	.align		4
.L_15:
        /*0060*/ 	.byte	0x04, 0x11
        /*0062*/ 	.short	(.L_17 - .L_16)
	.align		4
.L_16:
        /*0064*/ 	.word	index@(_ZN5ryupy12divideKernelEPKfS1_Pfi)
        /*0068*/ 	.word	0x00000000


	//----- nvinfo : EIATTR_REGCOUNT
	.align		4
.L_17:
        /*006c*/ 	.byte	0x04, 0x2f
        /*006e*/ 	.short	(.L_19 - .L_18)
	.align		4
.L_18:
        /*0070*/ 	.word	index@(_ZN5ryupy12moduloKernelEPKfS1_Pfi)
        /*0074*/ 	.word	0x0000000d


	//----- nvinfo : EIATTR_FRAME_SIZE
	.align		4
.L_19:
        /*0078*/ 	.byte	0x04, 0x11
        /*007a*/ 	.short	(.L_21 - .L_20)
	.align		4
.L_20:
        /*007c*/ 	.word	index@(_ZN5ryupy12moduloKernelEPKfS1_Pfi)
        /*0080*/ 	.word	0x00000000


	//----- nvinfo : EIATTR_MIN_STACK_SIZE
	.align		4
.L_21:
        /*0084*/ 	.byte	0x04, 0x12
        /*0086*/ 	.short	(.L_23 - .L_22)
	.align		4
.L_22:
        /*0088*/ 	.word	index@(_ZN5ryupy12moduloKernelEPKfS1_Pfi)
        /*008c*/ 	.word	0x00000000


	//----- nvinfo : EIATTR_MIN_STACK_SIZE
	.align		4
.L_23:
        /*0090*/ 	.byte	0x04, 0x12
        /*0092*/ 	.short	(.L_25 - .L_24)
	.align		4
.L_24:
        /*0094*/ 	.word	index@(_ZN5ryupy12divideKernelEPKfS1_Pfi)
        /*0098*/ 	.word	0x00000000


	//----- nvinfo : EIATTR_MIN_STACK_SIZE
	.align		4
.L_25:
        /*009c*/ 	.byte	0x04, 0x12
        /*009e*/ 	.short	(.L_27 - .L_26)
	.align		4
.L_26:
        /*00a0*/ 	.word	index@(_ZN5ryupy14multiplyKernelEPKfS1_Pfi)
        /*00a4*/ 	.word	0x00000000


	//----- nvinfo : EIATTR_MIN_STACK_SIZE
	.align		4
.L_27:
        /*00a8*/ 	.byte	0x04, 0x12
        /*00aa*/ 	.short	(.L_29 - .L_28)
	.align		4
.L_28:
        /*00ac*/ 	.word	index@(_ZN5ryupy14subtractKernelEPKfS1_Pfi)
        /*00b0*/ 	.word	0x00000000


	//----- nvinfo : EIATTR_MIN_STACK_SIZE
	.align		4
.L_29:
        /*00b4*/ 	.byte	0x04, 0x12
        /*00b6*/ 	.short	(.L_31 - .L_30)
	.align		4
.L_30:
        /*00b8*/ 	.word	index@(_ZN5ryupy9addKernelEPKfS1_Pfi)
        /*00bc*/ 	.word	0x00000000
.L_31:


//--------------------- .nv.compat                --------------------------
	.section	.nv.compat,"",@"SHT_CUDA_COMPAT_INFO"
	.align	4
        /*0000*/ 	.byte	0x02, 0x09, 0x00, 0x00, 0x02, 0x02, 0x01, 0x00, 0x02, 0x05, 0x05, 0x00, 0x03, 0x07, 0x01, 0x01
        /*0010*/ 	.byte	0x02, 0x03, 0x00, 0x00, 0x02, 0x06, 0x01, 0x00, 0x04, 0x0b, 0x08, 0x00, 0x01, 0x00, 0x00, 0x00
        /*0020*/ 	.byte	0x00, 0x00, 0x00, 0x00


//--------------------- .nv.info._ZN5ryupy12moduloKernelEPKfS1_Pfi --------------------------
	.section	.nv.info._ZN5ryupy12moduloKernelEPKfS1_Pfi,"",@"SHT_CUDA_INFO"
	.sectionflags	@""
	.align	4


	//----- nvinfo : EIATTR_CUDA_API_VERSION
	.align		4
        /*0000*/ 	.byte	0x04, 0x37
        /*0002*/ 	.short	(.L_33 - .L_32)
.L_32:
        /*0004*/ 	.word	0x00000082


	//----- nvinfo : EIATTR_KPARAM_INFO
	.align		4
.L_33:
        /*0008*/ 	.byte	0x04, 0x17
        /*000a*/ 	.short	(.L_35 - .L_34)
.L_34:
        /*000c*/ 	.word	0x00000000
        /*0010*/ 	.short	0x0003
        /*0012*/ 	.short	0x0018
        /*0014*/ 	.byte	0x00, 0xf0, 0x11, 0x00


	//----- nvinfo : EIATTR_KPARAM_INFO
	.align		4
.L_35:
        /*0018*/ 	.byte	0x04, 0x17
        /*001a*/ 	.short	(.L_37 - .L_36)
.L_36:
        /*001c*/ 	.word	0x00000000
        /*0020*/ 	.short	0x0002
        /*0022*/ 	.short	0x0010
        /*0024*/ 	.byte	0x00, 0xf5, 0x21, 0x00


	//----- nvinfo : EIATTR_KPARAM_INFO
	.align		4
.L_37:
        /*0028*/ 	.byte	0x04, 0x17
        /*002a*/ 	.short	(.L_39 - .L_38)
.L_38:
        /*002c*/ 	.word	0x00000000
        /*0030*/ 	.short	0x0001
        /*0032*/ 	.short	0x0008
        /*0034*/ 	.byte	0x00, 0xf5, 0x21, 0x00


	//----- nvinfo : EIATTR_KPARAM_INFO
	.align		4
.L_39:
        /*0038*/ 	.byte	0x04, 0x17
        /*003a*/ 	.short	(.L_41 - .L_40)
.L_40:
        /*003c*/ 	.word	0x00000000
        /*0040*/ 	.short	0x0000
        /*0042*/ 	.short	0x0000
        /*0044*/ 	.byte	0x00, 0xf5, 0x21, 0x00


	//----- nvinfo : EIATTR_SPARSE_MMA_MASK
	.align		4
.L_41:
        /*0048*/ 	.byte	0x03, 0x50
        /*004a*/ 	.short	0x0000


	//----- nvinfo : EIATTR_MAXREG_COUNT
	.align		4
        /*004c*/ 	.byte	0x03, 0x1b
        /*004e*/ 	.short	0x00ff


	//----- nvinfo : EIATTR_MERCURY_ISA_VERSION
	.align		4
        /*0050*/ 	.byte	0x03, 0x5f
        /*0052*/ 	.short	0x0101


	//----- nvinfo : EIATTR_VRC_CTA_INIT_COUNT
	.align		4
        /*0054*/ 	.byte	0x02, 0x4a
	.zero		1
	.zero		1


	//----- nvinfo : EIATTR_EXIT_INSTR_OFFSETS
	.align		4
        /*0058*/ 	.byte	0x04, 0x1c
        /*005a*/ 	.short	(.L_43 - .L_42)


	//   ....[0]....
.L_42:
        /*005c*/ 	.word	0x00000070


	//   ....[1]....
        /*0060*/ 	.word	0x00000590


	//----- nvinfo : EIATTR_CRS_STACK_SIZE
	.align		4
.L_43:
        /*0064*/ 	.byte	0x04, 0x1e
        /*0066*/ 	.short	(.L_45 - .L_44)
.L_44:
        /*0068*/ 	.word	0x00000000


	//----- nvinfo : EIATTR_CBANK_PARAM_SIZE
	.align		4
.L_45:
        /*006c*/ 	.byte	0x03, 0x19
        /*006e*/ 	.short	0x001c


	//----- nvinfo : EIATTR_PARAM_CBANK
	.align		4
        /*0070*/ 	.byte	0x04, 0x0a
        /*0072*/ 	.short	(.L_47 - .L_46)
	.align		4
.L_46:
        /*0074*/ 	.word	index@(.nv.constant0._ZN5ryupy12moduloKernelEPKfS1_Pfi)
        /*0078*/ 	.short	0x0380
        /*007a*/ 	.short	0x001c


	//----- nvinfo : EIATTR_SW_WAR
	.align		4
.L_47:
        /*007c*/ 	.byte	0x04, 0x36
        /*007e*/ 	.short	(.L_49 - .L_48)
.L_48:
        /*0080*/ 	.word	0x00000008
.L_49:


//--------------------- .nv.info._ZN5ryupy12divideKernelEPKfS1_Pfi --------------------------
	.section	.nv.info._ZN5ryupy12divideKernelEPKfS1_Pfi,"",@"SHT_CUDA_INFO"
	.sectionflags	@""
	.align	4


	//----- nvinfo : EIATTR_CUDA_API_VERSION
	.align		4
        /*0000*/ 	.byte	0x04, 0x37
        /*0002*/ 	.short	(.L_51 - .L_50)
.L_50:
        /*0004*/ 	.word	0x00000082


	//----- nvinfo : EIATTR_KPARAM_INFO
	.align		4
.L_51:
        /*0008*/ 	.byte	0x04, 0x17
        /*000a*/ 	.short	(.L_53 - .L_52)
.L_52:
        /*000c*/ 	.word	0x00000000
        /*0010*/ 	.short	0x0003
        /*0012*/ 	.short	0x0018
        /*0014*/ 	.byte	0x00, 0xf0, 0x11, 0x00


	//----- nvinfo : EIATTR_KPARAM_INFO
	.align		4
.L_53:
        /*0018*/ 	.byte	0x04, 0x17
        /*001a*/ 	.short	(.L_55 - .L_54)
.L_54:
        /*001c*/ 	.word	0x00000000
        /*0020*/ 	.short	0x0002
        /*0022*/ 	.short	0x0010
        /*0024*/ 	.byte	0x00, 0xf5, 0x21, 0x00


	//----- nvinfo : EIATTR_KPARAM_INFO
	.align		4
.L_55:
        /*0028*/ 	.byte	0x04, 0x17
        /*002a*/ 	.short	(.L_57 - .L_56)
.L_56:
        /*002c*/ 	.word	0x00000000
        /*0030*/ 	.short	0x0001
        /*0032*/ 	.short	0x0008
        /*0034*/ 	.byte	0x00, 0xf5, 0x21, 0x00


	//----- nvinfo : EIATTR_KPARAM_INFO
	.align		4
.L_57:
        /*0038*/ 	.byte	0x04, 0x17
        /*003a*/ 	.short	(.L_59 - .L_58)
.L_58:
        /*003c*/ 	.word	0x00000000
        /*0040*/ 	.short	0x0000
        /*0042*/ 	.short	0x0000
        /*0044*/ 	.byte	0x00, 0xf5, 0x21, 0x00


	//----- nvinfo : EIATTR_SPARSE_MMA_MASK
	.align		4
.L_59:
        /*0048*/ 	.byte	0x03, 0x50
        /*004a*/ 	.short	0x0000


	//----- nvinfo : EIATTR_MAXREG_COUNT
	.align		4
        /*004c*/ 	.byte	0x03, 0x1b
        /*004e*/ 	.short	0x00ff


	//----- nvinfo : EIATTR_MERCURY_ISA_VERSION
	.align		4
        /*0050*/ 	.byte	0x03, 0x5f
        /*0052*/ 	.short	0x0101


	//----- nvinfo : EIATTR_VRC_CTA_INIT_COUNT
	.align		4
        /*0054*/ 	.byte	0x02, 0x4a
	.zero		1
	.zero		1


	//----- nvinfo : EIATTR_EXIT_INSTR_OFFSETS
	.align		4
        /*0058*/ 	.byte	0x04, 0x1c
        /*005a*/ 	.short	(.L_61 - .L_60)


	//   ....[0]....
.L_60:
        /*005c*/ 	.word	0x00000070


	//   ....[1]....
        /*0060*/ 	.word	0x000001f0


	//----- nvinfo : EIATTR_CRS_STACK_SIZE
	.align		4
.L_61:
        /*0064*/ 	.byte	0x04, 0x1e
        /*0066*/ 	.short	(.L_63 - .L_62)
.L_62:
        /*0068*/ 	.word	0x00000000


	//----- nvinfo : EIATTR_CBANK_PARAM_SIZE
	.align		4
.L_63:
        /*006c*/ 	.byte	0x03, 0x19
        /*006e*/ 	.short	0x001c


	//----- nvinfo : EIATTR_PARAM_CBANK
	.align		4
        /*0070*/ 	.byte	0x04, 0x0a
        /*0072*/ 	.short	(.L_65 - .L_64)
	.align		4
.L_64:
        /*0074*/ 	.word	index@(.nv.constant0._ZN5ryupy12divideKernelEPKfS1_Pfi)
        /*0078*/ 	.short	0x0380
        /*007a*/ 	.short	0x001c


	//----- nvinfo : EIATTR_SW_WAR
	.align		4
.L_65:
        /*007c*/ 	.byte	0x04, 0x36
        /*007e*/ 	.short	(.L_67 - .L_66)
.L_66:
        /*0080*/ 	.word	0x00000008
.L_67:


//--------------------- .nv.info._ZN5ryupy14multiplyKernelEPKfS1_Pfi --------------------------
	.section	.nv.info._ZN5ryupy14multiplyKernelEPKfS1_Pfi,"",@"SHT_CUDA_INFO"
	.sectionflags	@""
	.align	4


	//----- nvinfo : EIATTR_CUDA_API_VERSION
	.align		4
        /*0000*/ 	.byte	0x04, 0x37
        /*0002*/ 	.short	(.L_69 - .L_68)
.L_68:
        /*0004*/ 	.word	0x00000082


	//----- nvinfo : EIATTR_KPARAM_INFO
	.align		4
.L_69:
        /*0008*/ 	.byte	0x04, 0x17
        /*000a*/ 	.short	(.L_71 - .L_70)
.L_70:
        /*000c*/ 	.word	0x00000000
        /*0010*/ 	.short	0x0003
        /*0012*/ 	.short	0x0018
        /*0014*/ 	.byte	0x00, 0xf0, 0x11, 0x00


	//----- nvinfo : EIATTR_KPARAM_INFO
	.align		4
.L_71:
        /*0018*/ 	.byte	0x04, 0x17
        /*001a*/ 	.short	(.L_73 - .L_72)
.L_72:
        /*001c*/ 	.word	0x00000000
        /*0020*/ 	.short	0x0002
        /*0022*/ 	.short	0x0010
        /*0024*/ 	.byte	0x00, 0xf5, 0x21, 0x00


	//----- nvinfo : EIATTR_KPARAM_INFO
	.align		4
.L_73:
        /*0028*/ 	.byte	0x04, 0x17
        /*002a*/ 	.short	(.L_75 - .L_74)
.L_74:
        /*002c*/ 	.word	0x00000000
        /*0030*/ 	.short	0x0001
        /*0032*/ 	.short	0x0008
        /*0034*/ 	.byte	0x00, 0xf5, 0x21, 0x00


	//----- nvinfo : EIATTR_KPARAM_INFO
	.align		4
.L_75:
        /*0038*/ 	.byte	0x04, 0x17
        /*003a*/ 	.short	(.L_77 - .L_76)
.L_76:
        /*003c*/ 	.word	0x00000000
        /*0040*/ 	.short	0x0000
        /*0042*/ 	.short	0x0000
        /*0044*/ 	.byte	0x00, 0xf5, 0x21, 0x00


	//----- nvinfo : EIATTR_SPARSE_MMA_MASK
	.align		4
.L_77:
        /*0048*/ 	.byte	0x03, 0x50
        /*004a*/ 	.short	0x0000


	//----- nvinfo : EIATTR_MAXREG_COUNT
	.align		4
        /*004c*/ 	.byte	0x03, 0x1b
        /*004e*/ 	.short	0x00ff


	//----- nvinfo : EIATTR_MERCURY_ISA_VERSION
	.align		4
        /*0050*/ 	.byte	0x03, 0x5f
        /*0052*/ 	.short	0x0101


	//----- nvinfo : EIATTR_VRC_CTA_INIT_COUNT
	.align		4
        /*0054*/ 	.byte	0x02, 0x4a
	.zero		1
	.zero		1


	//----- nvinfo : EIATTR_EXIT_INSTR_OFFSETS
	.align		4
        /*0058*/ 	.byte	0x04, 0x1c
        /*005a*/ 	.short	(.L_79 - .L_78)


	//   ....[0]....
.L_78:
        /*005c*/ 	.word	0x00000070


	//   ....[1]....
        /*0060*/ 	.word	0x00000130


	//----- nvinfo : EIATTR_CBANK_PARAM_SIZE
	.align		4
.L_79:
        /*0064*/ 	.byte	0x03, 0x19
        /*0066*/ 	.short	0x001c


	//----- nvinfo : EIATTR_PARAM_CBANK
	.align		4
        /*0068*/ 	.byte	0x04, 0x0a
        /*006a*/ 	.short	(.L_81 - .L_80)
	.align		4
.L_80:
        /*006c*/ 	.word	index@(.nv.constant0._ZN5ryupy14multiplyKernelEPKfS1_Pfi)
        /*0070*/ 	.short	0x0380
        /*0072*/ 	.short	0x001c


	//----- nvinfo : EIATTR_SW_WAR
	.align		4
.L_81:
        /*0074*/ 	.byte	0x04, 0x36
        /*0076*/ 	.short	(.L_83 - .L_82)
.L_82:
        /*0078*/ 	.word	0x00000008
.L_83:


//--------------------- .nv.info._ZN5ryupy14subtractKernelEPKfS1_Pfi --------------------------
	.section	.nv.info._ZN5ryupy14subtractKernelEPKfS1_Pfi,"",@"SHT_CUDA_INFO"
	.sectionflags	@""
	.align	4


	//----- nvinfo : EIATTR_CUDA_API_VERSION
	.align		4
        /*0000*/ 	.byte	0x04, 0x37
        /*0002*/ 	.short	(.L_85 - .L_84)
.L_84:
        /*0004*/ 	.word	0x00000082


	//----- nvinfo : EIATTR_KPARAM_INFO
	.align		4
.L_85:
        /*0008*/ 	.byte	0x04, 0x17
        /*000a*/ 	.short	(.L_87 - .L_86)
.L_86:
        /*000c*/ 	.word	0x00000000
        /*0010*/ 	.short	0x0003
        /*0012*/ 	.short	0x0018
        /*0014*/ 	.byte	0x00, 0xf0, 0x11, 0x00


	//----- nvinfo : EIATTR_KPARAM_INFO
	.align		4
.L_87:
        /*0018*/ 	.byte	0x04, 0x17
        /*001a*/ 	.short	(.L_89 - .L_88)
.L_88:
        /*001c*/ 	.word	0x00000000
        /*0020*/ 	.short	0x0002
        /*0022*/ 	.short	0x0010
        /*0024*/ 	.byte	0x00, 0xf5, 0x21, 0x00


	//----- nvinfo : EIATTR_KPARAM_INFO
	.align		4
.L_89:
        /*0028*/ 	.byte	0x04, 0x17
        /*002a*/ 	.short	(.L_91 - .L_90)
.L_90:
        /*002c*/ 	.word	0x00000000
        /*0030*/ 	.short	0x0001
        /*0032*/ 	.short	0x0008
        /*0034*/ 	.byte	0x00, 0xf5, 0x21, 0x00


	//----- nvinfo : EIATTR_KPARAM_INFO
	.align		4
.L_91:
        /*0038*/ 	.byte	0x04, 0x17
        /*003a*/ 	.short	(.L_93 - .L_92)
.L_92:
        /*003c*/ 	.word	0x00000000
        /*0040*/ 	.short	0x0000
        /*0042*/ 	.short	0x0000
        /*0044*/ 	.byte	0x00, 0xf5, 0x21, 0x00


	//----- nvinfo : EIATTR_SPARSE_MMA_MASK
	.align		4
.L_93:
        /*0048*/ 	.byte	0x03, 0x50
        /*004a*/ 	.short	0x0000


	//----- nvinfo : EIATTR_MAXREG_COUNT
	.align		4
        /*004c*/ 	.byte	0x03, 0x1b
        /*004e*/ 	.short	0x00ff


	//----- nvinfo : EIATTR_MERCURY_ISA_VERSION
	.align		4
        /*0050*/ 	.byte	0x03, 0x5f
        /*0052*/ 	.short	0x0101


	//----- nvinfo : EIATTR_VRC_CTA_INIT_COUNT
	.align		4
        /*0054*/ 	.byte	0x02, 0x4a
	.zero		1
	.zero		1


	//----- nvinfo : EIATTR_EXIT_INSTR_OFFSETS
	.align		4
        /*0058*/ 	.byte	0x04, 0x1c
        /*005a*/ 	.short	(.L_95 - .L_94)


	//   ....[0]....
.L_94:
        /*005c*/ 	.word	0x00000070


	//   ....[1]....
        /*0060*/ 	.word	0x00000130


	//----- nvinfo : EIATTR_CBANK_PARAM_SIZE
	.align		4
.L_95:
        /*0064*/ 	.byte	0x03, 0x19
        /*0066*/ 	.short	0x001c


	//----- nvinfo : EIATTR_PARAM_CBANK
	.align		4
        /*0068*/ 	.byte	0x04, 0x0a
        /*006a*/ 	.short	(.L_97 - .L_96)
	.align		4
.L_96:
        /*006c*/ 	.word	index@(.nv.constant0._ZN5ryupy14subtractKernelEPKfS1_Pfi)
        /*0070*/ 	.short	0x0380
        /*0072*/ 	.short	0x001c


	//----- nvinfo : EIATTR_SW_WAR
	.align		4
.L_97:
        /*0074*/ 	.byte	0x04, 0x36
        /*0076*/ 	.short	(.L_99 - .L_98)
.L_98:
        /*0078*/ 	.word	0x00000008
.L_99:


//--------------------- .nv.info._ZN5ryupy9addKernelEPKfS1_Pfi --------------------------
	.section	.nv.info._ZN5ryupy9addKernelEPKfS1_Pfi,"",@"SHT_CUDA_INFO"
	.sectionflags	@""
	.align	4


	//----- nvinfo : EIATTR_CUDA_API_VERSION
	.align		4
        /*0000*/ 	.byte	0x04, 0x37
        /*0002*/ 	.short	(.L_101 - .L_100)
.L_100:
        /*0004*/ 	.word	0x00000082


	//----- nvinfo : EIATTR_KPARAM_INFO
	.align		4
.L_101:
        /*0008*/ 	.byte	0x04, 0x17
        /*000a*/ 	.short	(.L_103 - .L_102)
.L_102:
        /*000c*/ 	.word	0x00000000
        /*0010*/ 	.short	0x0003
        /*0012*/ 	.short	0x0018
        /*0014*/ 	.byte	0x00, 0xf0, 0x11, 0x00


	//----- nvinfo : EIATTR_KPARAM_INFO
	.align		4
.L_103:
        /*0018*/ 	.byte	0x04, 0x17
        /*001a*/ 	.short	(.L_105 - .L_104)
.L_104:
        /*001c*/ 	.word	0x00000000
        /*0020*/ 	.short	0x0002
        /*0022*/ 	.short	0x0010
        /*0024*/ 	.byte	0x00, 0xf5, 0x21, 0x00


	//----- nvinfo : EIATTR_KPARAM_INFO
	.align		4
.L_105:
        /*0028*/ 	.byte	0x04, 0x17
        /*002a*/ 	.short	(.L_107 - .L_106)
.L_106:
        /*002c*/ 	.word	0x00000000
        /*0030*/ 	.short	0x0001
        /*0032*/ 	.short	0x0008
        /*0034*/ 	.byte	0x00, 0xf5, 0x21, 0x00


	//----- nvinfo : EIATTR_KPARAM_INFO
	.align		4
.L_107:
        /*0038*/ 	.byte	0x04, 0x17
        /*003a*/ 	.short	(.L_109 - .L_108)
.L_108:
        /*003c*/ 	.word	0x00000000
        /*0040*/ 	.short	0x0000
        /*0042*/ 	.short	0x0000
        /*0044*/ 	.byte	0x00, 0xf5, 0x21, 0x00


	//----- nvinfo : EIATTR_SPARSE_MMA_MASK
	.align		4
.L_109:
        /*0048*/ 	.byte	0x03, 0x50
        /*004a*/ 	.short	0x0000


	//----- nvinfo : EIATTR_MAXREG_COUNT
	.align		4
        /*004c*/ 	.byte	0x03, 0x1b
        /*004e*/ 	.short	0x00ff


	//----- nvinfo : EIATTR_MERCURY_ISA_VERSION
	.align		4
        /*0050*/ 	.byte	0x03, 0x5f
        /*0052*/ 	.short	0x0101


	//----- nvinfo : EIATTR_VRC_CTA_INIT_COUNT
	.align		4
        /*0054*/ 	.byte	0x02, 0x4a
	.zero		1
	.zero		1


	//----- nvinfo : EIATTR_EXIT_INSTR_OFFSETS
	.align		4
        /*0058*/ 	.byte	0x04, 0x1c
        /*005a*/ 	.short	(.L_111 - .L_110)


	//   ....[0]....
.L_110:
        /*005c*/ 	.word	0x00000070


	//   ....[1]....
        /*0060*/ 	.word	0x00000130


	//----- nvinfo : EIATTR_CBANK_PARAM_SIZE
	.align		4
.L_111:
        /*0064*/ 	.byte	0x03, 0x19
        /*0066*/ 	.short	0x001c


	//----- nvinfo : EIATTR_PARAM_CBANK
	.align		4
        /*0068*/ 	.byte	0x04, 0x0a
        /*006a*/ 	.short	(.L_113 - .L_112)
	.align		4
.L_112:
        /*006c*/ 	.word	index@(.nv.constant0._ZN5ryupy9addKernelEPKfS1_Pfi)
        /*0070*/ 	.short	0x0380
        /*0072*/ 	.short	0x001c


	//----- nvinfo : EIATTR_SW_WAR
	.align		4
.L_113:
        /*0074*/ 	.byte	0x04, 0x36
        /*0076*/ 	.short	(.L_115 - .L_114)
.L_114:
        /*0078*/ 	.word	0x00000008
.L_115:


//--------------------- .nv.callgraph             --------------------------
	.section	.nv.callgraph,"",@"SHT_CUDA_CALLGRAPH"
	.align	4
	.sectionentsize	8
	.align		4
        /*0000*/ 	.word	0x00000000
	.align		4
        /*0004*/ 	.word	0xffffffff
	.align		4
        /*0008*/ 	.word	0x00000000
	.align		4
        /*000c*/ 	.word	0xfffffffe
	.align		4
        /*0010*/ 	.word	0x00000000
	.align		4
        /*0014*/ 	.word	0xfffffffd
	.align		4
        /*0018*/ 	.word	0x00000000
	.align		4
        /*001c*/ 	.word	0xfffffffc


//--------------------- .text._ZN5ryupy12moduloKernelEPKfS1_Pfi --------------------------
	.section	.text._ZN5ryupy12moduloKernelEPKfS1_Pfi,"ax",@progbits
	.align	128
        .global         _ZN5ryupy12moduloKernelEPKfS1_Pfi
        .type           _ZN5ryupy12moduloKernelEPKfS1_Pfi,@function
        .size           _ZN5ryupy12moduloKernelEPKfS1_Pfi,(.L_x_27 - _ZN5ryupy12moduloKernelEPKfS1_Pfi)
        .other          _ZN5ryupy12moduloKernelEPKfS1_Pfi,@"STO_CUDA_ENTRY STV_DEFAULT"
_ZN5ryupy12moduloKernelEPKfS1_Pfi:
.text._ZN5ryupy12moduloKernelEPKfS1_Pfi:
[----:B------:R-:W-:Y:S01]  /*0000*/  LDC R1, c[0x0][0x37c] ;  /* 0x0000df00ff017b82 */ /* 0x000fe20000000800 */
[----:B------:R-:W0:Y:S07]  /*0010*/  S2R R0, SR_TID.X ;  /* 0x0000000000007919 */ /* 0x000e2e0000002100 */
[----:B------:R-:W0:Y:S01]  /*0020*/  S2UR UR4, SR_CTAID.X ;  /* 0x00000000000479c3 */ /* 0x000e220000002500 */
[----:B------:R-:W1:Y:S07]  /*0030*/  LDCU UR5, c[0x0][0x398] ;  /* 0x00007300ff0577ac */ /* 0x000e6e0008000800 */
[----:B------:R-:W0:Y:S02]  /*0040*/  LDC R3, c[0x0][0x360] ;  /* 0x0000d800ff037b82 */ /* 0x000e240000000800 */
[----:B0-----:R-:W-:-:S05]  /*0050*/  IMAD R0, R3, UR4, R0 ;  /* 0x0000000403007c24 */ /* 0x001fca000f8e0200 */
[----:B-1----:R-:W-:-:S13]  /*0060*/  ISETP.GE.AND P0, PT, R0, UR5, PT ;  /* 0x0000000500007c0c */ /* 0x002fda000bf06270 */
[----:B------:R-:W-:Y:S05]  /*0070*/  @P0 EXIT ;  /* 0x000000000000094d */ /* 0x000fea0003800000 */
[----:B------:R-:W0:Y:S01]  /*0080*/  LDC.64 R2, c[0x0][0x380] ;  /* 0x0000e000ff027b82 */ /* 0x000e220000000a00 */
[----:B------:R-:W1:Y:S07]  /*0090*/  LDCU.64 UR4, c[0x0][0x358] ;  /* 0x00006b00ff0477ac */ /* 0x000e6e0008000a00 */
[----:B------:R-:W2:Y:S01]  /*00a0*/  LDC.64 R4, c[0x0][0x388] ;  /* 0x0000e200ff047b82 */ /* 0x000ea20000000a00 */
[----:B0-----:R-:W-:-:S06]  /*00b0*/  IMAD.WIDE R2, R0, 0x4, R2 ;  /* 0x0000000400027825 */ /* 0x001fcc00078e0202 */
[----:B-1----:R-:W3:Y:S01]  /*00c0*/  LDG.E R2, desc[UR4][R2.64] ;  /* 0x0000000402027981 */ /* 0x002ee2000c1e1900 */
[----:B--2---:R-:W-:-:S06]  /*00d0*/  IMAD.WIDE R4, R0, 0x4, R4 ;  /* 0x0000000400047825 */ /* 0x004fcc00078e0204 */
[----:B------:R-:W3:Y:S01]  /*00e0*/  LDG.E R5, desc[UR4][R4.64] ;  /* 0x0000000404057981 */ /* 0x000ee2000c1e1900 */
[----:B------:R-:W-:Y:S01]  /*00f0*/  BSSY.RECONVERGENT B0, `(.L_x_0) ;  /* 0x0000043000007945 */ /* 0x000fe20003800200 */
[C---:B---3--:R-:W-:Y:S01]  /*0100*/  FSETP.GEU.AND P0, PT, |R2|.reuse, |R5|, PT ;  /* 0x400000050200720b */ /* 0x048fe20003f0e200 */
[----:B------:R-:W-:-:S12]  /*0110*/  FADD R6, |R2|, -RZ ;  /* 0x800000ff02067221 */ /* 0x000fd80000000200 */
[----:B------:R-:W-:Y:S05]  /*0120*/  @!P0 BRA `(.L_x_1) ;  /* 0x0000000000fc8947 */ /* 0x000fea0003800000 */
[----:B------:R-:W-:-:S05]  /*0130*/  FMUL R3, |R5|, 8388608 ;  /* 0x4b00000005037820 */ /* 0x000fca0000400200 */
[----:B------:R-:W-:-:S13]  /*0140*/  FSETP.GTU.AND P0, PT, R6, R3, PT ;  /* 0x000000030600720b */ /* 0x000fda0003f0c000 */
[----:B------:R-:W-:Y:S05]  /*0150*/  @P0 BRA `(.L_x_2) ;  /* 0x0000000000780947 */ /* 0x000fea0003800000 */
[C---:B------:R-:W-:Y:S01]  /*0160*/  FMUL R4, |R5|.reuse, 16777216 ;  /* 0x4b80000005047820 */ /* 0x040fe20000400200 */
[C---:B------:R-:W-:Y:S01]  /*0170*/  FSETP.GEU.AND P0, PT, |R5|.reuse, 1.175494350822287508e-38, PT ;  /* 0x008000000500780b */ /* 0x040fe20003f0e200 */
[----:B------:R-:W-:Y:S01]  /*0180*/  FMUL R3, R6, 16777216 ;  /* 0x4b80000006037820 */ /* 0x000fe20000400000 */
[----:B------:R-:W-:Y:S01]  /*0190*/  FADD R7, |R5|, -RZ ;  /* 0x800000ff05077221 */ /* 0x000fe20000000200 */
[----:B------:R-:W-:Y:S01]  /*01a0*/  BSSY.RECONVERGENT B1, `(.L_x_3) ;  /* 0x0000017000017945 */ /* 0x000fe20003800200 */
[----:B------:R-:W-:Y:S02]  /*01b0*/  FSEL R4, R4, |R5|, !P0 ;  /* 0x4000000504047208 */ /* 0x000fe40004000000 */
[----:B------:R-:W-:-:S04]  /*01c0*/  FSEL R3, R3, R6, !P0 ;  /* 0x0000000603037208 */ /* 0x000fc80004000000 */
[----:B------:R-:W0:Y:S02]  /*01d0*/  MUFU.RCP R4, R4 ;  /* 0x0000000400047308 */ /* 0x000e240000001000 */
[----:B0-----:R-:W-:-:S06]  /*01e0*/  FMUL R3, R4, R3 ;  /* 0x0000000304037220 */ /* 0x001fcc0000400000 */
[----:B------:R-:W0:Y:S02]  /*01f0*/  FRND.TRUNC R3, R3 ;  /* 0x0000000300037307 */ /* 0x000e24000020d000 */
[----:B0-----:R-:W-:-:S05]  /*0200*/  FFMA R8, -|R5|, R3, R6 ;  /* 0x0000000305087223 */ /* 0x001fca0000000306 */
[----:B------:R-:W-:-:S13]  /*0210*/  ISETP.GE.U32.AND P0, PT, R8, R7, PT ;  /* 0x000000070800720c */ /* 0x000fda0003f06070 */
[----:B------:R-:W-:Y:S05]  /*0220*/  @!P0 BRA `(.L_x_4) ;  /* 0x0000000000388947 */ /* 0x000fea0003800000 */
[----:B------:R-:W-:-:S04]  /*0230*/  ISETP.GE.U32.AND P0, PT, R8, -0x7fffffff, PT ;  /* 0x800000010800780c */ /* 0x000fc80003f06070 */
[----:B------:R-:W-:-:S09]  /*0240*/  FSETP.GEU.OR P1, PT, R8, -|R5|, !P0 ;  /* 0xc00000050800720b */ /* 0x000fd2000472e400 */
[----:B------:R-:W-:-:S04]  /*0250*/  @P0 FADD R4, R3, -1 ;  /* 0xbf80000003040421 */ /* 0x000fc80000000000 */
[----:B------:R-:W-:-:S04]  /*0260*/  @!P1 FADD R4, R4, -1 ;  /* 0xbf80000004049421 */ /* 0x000fc80000000000 */
[----:B------:R-:W-:Y:S01]  /*0270*/  @P0 IMAD.MOV.U32 R3, RZ, RZ, R4 ;  /* 0x000000ffff030224 */ /* 0x000fe200078e0004 */
[----:B------:R-:W-:Y:S06]  /*0280*/  @P0 BRA `(.L_x_4) ;  /* 0x0000000000200947 */ /* 0x000fec0003800000 */
[----:B------:R-:W-:Y:S01]  /*0290*/  FADD R4, |R5|, |R5| ;  /* 0x4000000505047221 */ /* 0x000fe20000000200 */
[----:B------:R-:W-:-:S04]  /*02a0*/  FADD R3, R3, 1 ;  /* 0x3f80000003037421 */ /* 0x000fc80000000000 */
[----:B------:R-:W-:-:S13]  /*02b0*/  FSETP.GE.AND P0, PT, R8, R4, PT ;  /* 0x000000040800720b */ /* 0x000fda0003f06000 */
[----:B------:R-:W-:-:S05]  /*02c0*/  @P0 FFMA R4, |R5|, -3, R8 ;  /* 0xc040000005040823 */ /* 0x000fca0000000208 */
[----:B------:R-:W-:Y:S01]  /*02d0*/  FSETP.GE.AND P1, PT, R4, RZ, P0 ;  /* 0x000000ff0400720b */ /* 0x000fe20000726000 */
[----:B------:R-:W-:-:S12]  /*02e0*/  @P0 FADD R4, R3, 1 ;  /* 0x3f80000003040421 */ /* 0x000fd80000000000 */
[----:B------:R-:W-:-:S04]  /*02f0*/  @P1 FADD R4, R4, 1 ;  /* 0x3f80000004041421 */ /* 0x000fc80000000000 */
[----:B------:R-:W-:-:S07]  /*0300*/  @P0 IMAD.MOV.U32 R3, RZ, RZ, R4 ;  /* 0x000000ffff030224 */ /* 0x000fce00078e0004 */
.L_x_4:
[----:B------:R-:W-:Y:S05]  /*0310*/  BSYNC.RECONVERGENT B1 ;  /* 0x0000000000017941 */ /* 0x000fea0003800200 */
.L_x_3:
[----:B------:R-:W-:Y:S01]  /*0320*/  FFMA R6, -|R5|, R3, R6 ;  /* 0x0000000305067223 */ /* 0x000fe20000000306 */
[----:B------:R-:W-:Y:S06]  /*0330*/  BRA `(.L_x_1) ;  /* 0x0000000000787947 */ /* 0x000fec0003800000 */
.L_x_2:
[----:B------:R-:W-:Y:S01]  /*0340*/  LOP3.LUT R7, R3, 0xff800000, RZ, 0xc0, !PT ;  /* 0xff80000003077812 */ /* 0x000fe200078ec0ff */
[----:B------:R-:W-:Y:S01]  /*0350*/  BSSY.RECONVERGENT B1, `(.L_x_5) ;  /* 0x000001a000017945 */ /* 0x000fe20003800200 */
[C---:B------:R-:W-:Y:S02]  /*0360*/  ISETP.GT.U32.AND P0, PT, R6.reuse, 0x7f7fffff, PT ;  /* 0x7f7fffff0600780c */ /* 0x040fe40003f04070 */
[C---:B------:R-:W-:Y:S02]  /*0370*/  IADD3 R4, PT, PT, R6.reuse, 0xb800000, -R7 ;  /* 0x0b80000006047810 */ /* 0x040fe40007ffe807 */
[----:B------:R-:W-:Y:S02]  /*0380*/  LOP3.LUT R6, R6, 0x7fffff, RZ, 0xc0, !PT ;  /* 0x007fffff06067812 */ /* 0x000fe400078ec0ff */
[----:B------:R-:W-:Y:S02]  /*0390*/  LOP3.LUT P1, R4, R4, 0xff800000, RZ, 0xc0, !PT ;  /* 0xff80000004047812 */ /* 0x000fe4000782c0ff */
[----:B------:R-:W-:-:S02]  /*03a0*/  FSETP.GT.AND P2, PT, |R5|, RZ, PT ;  /* 0x000000ff0500720b */ /* 0x000fc40003f44200 */
[----:B------:R-:W-:Y:S02]  /*03b0*/  FSEL R7, R7, +QNAN , !P0 ;  /* 0x7fffffff07077808 */ /* 0x000fe40004000000 */
[----:B------:R-:W-:Y:S02]  /*03c0*/  LOP3.LUT R6, R6, 0x3f800000, RZ, 0xfc, !PT ;  /* 0x3f80000006067812 */ /* 0x000fe400078efcff */
[----:B------:R-:W-:-:S05]  /*03d0*/  FSEL R10, R7, +QNAN , P2 ;  /* 0x7fffffff070a7808 */ /* 0x000fca0001000000 */
[----:B------:R-:W-:Y:S05]  /*03e0*/  @!P1 BRA `(.L_x_6) ;  /* 0x0000000000409947 */ /* 0x000fea0003800000 */
[----:B------:R-:W-:-:S04]  /*03f0*/  LOP3.LUT R3, R3, 0x7fffff, RZ, 0xc0, !PT ;  /* 0x007fffff03037812 */ /* 0x000fc800078ec0ff */
[----:B------:R-:W-:-:S04]  /*0400*/  LOP3.LUT R3, R3, 0x3f800000, RZ, 0xfc, !PT ;  /* 0x3f80000003037812 */ /* 0x000fc800078efcff */
[----:B------:R0:W1:Y:S03]  /*0410*/  MUFU.RCP R5, R3 ;  /* 0x0000000300057308 */ /* 0x0000660000001000 */
.L_x_7:
[----:B------:R-:W-:-:S04]  /*0420*/  VIMNMX.U32 R7, PT, PT, R4, 0xb800000, PT ;  /* 0x0b80000004077848 */ /* 0x000fc80003fe0000 */
[C---:B------:R-:W-:Y:S02]  /*0430*/  IADD3 R6, PT, PT, R7.reuse, R6, RZ ;  /* 0x0000000607067210 */ /* 0x040fe40007ffe0ff */
[----:B------:R-:W-:-:S03]  /*0440*/  IADD3 R4, PT, PT, -R7, R4, RZ ;  /* 0x0000000407047210 */ /* 0x000fc60007ffe1ff */
[----:B-1----:R-:W-:Y:S01]  /*0450*/  FMUL R8, R5, R6 ;  /* 0x0000000605087220 */ /* 0x002fe20000400000 */
[----:B------:R-:W-:-:S03]  /*0460*/  ISETP.NE.AND P1, PT, R4, RZ, PT ;  /* 0x000000ff0400720c */ /* 0x000fc60003f25270 */
[----:B------:R-:W-:-:S04]  /*0470*/  FFMA R9, -R3, R8, R6 ;  /* 0x0000000803097223 */ /* 0x000fc80000000106 */
[----:B------:R-:W-:-:S04]  /*0480*/  FFMA R9, R5, R9, R8 ;  /* 0x0000000905097223 */ /* 0x000fc80000000008 */
[----:B------:R-:W-:-:S04]  /*0490*/  FFMA R8, -R3, R9, R6 ;  /* 0x0000000903087223 */ /* 0x000fc80000000106 */
[----:B------:R-:W-:-:S06]  /*04a0*/  FFMA.RZ R8, R5, R8, R9 ;  /* 0x0000000805087223 */ /* 0x000fcc000000c009 */
[----:B------:R-:W1:Y:S02]  /*04b0*/  FRND.TRUNC R8, R8 ;  /* 0x0000000800087307 */ /* 0x000e64000020d000 */
[----:B-1----:R-:W-:-:S05]  /*04c0*/  FFMA R6, -R3, R8, R6 ;  /* 0x0000000803067223 */ /* 0x002fca0000000106 */
[----:B------:R-:W-:-:S13]  /*04d0*/  ISETP.NE.AND P0, PT, R6, RZ, PT ;  /* 0x000000ff0600720c */ /* 0x000fda0003f05270 */
[----:B------:R-:W-:Y:S05]  /*04e0*/  @P0 BRA P1, `(.L_x_7) ;  /* 0xfffffffc00cc0947 */ /* 0x000fea000083ffff */
.L_x_6:
[----:B------:R-:W-:Y:S05]  /*04f0*/  BSYNC.RECONVERGENT B1 ;  /* 0x0000000000017941 */ /* 0x000fea0003800200 */
.L_x_5:
[----:B0-----:R-:W-:-:S04]  /*0500*/  FMUL R3, R6, 1.1920928955078125e-07 ;  /* 0x3400000006037820 */ /* 0x001fc80000400000 */
[----:B------:R-:W-:-:S07]  /*0510*/  FMUL R6, R10, R3 ;  /* 0x000000030a067220 */ /* 0x000fce0000400000 */
.L_x_1:
[----:B------:R-:W-:Y:S05]  /*0520*/  BSYNC.RECONVERGENT B0 ;  /* 0x0000000000007941 */ /* 0x000fea0003800200 */
.L_x_0:
[----:B------:R-:W0:Y:S01]  /*0530*/  LDC.64 R4, c[0x0][0x390] ;  /* 0x0000e400ff047b82 */ /* 0x000e220000000a00 */
[C---:B------:R-:W-:Y:S02]  /*0540*/  FSETP.NAN.AND P0, PT, |R6|.reuse, |R6|, PT ;  /* 0x400000060600720b */ /* 0x040fe40003f08200 */
[----:B------:R-:W-:-:S04]  /*0550*/  LOP3.LUT R3, R6, 0x80000000, R2, 0xb8, !PT ;  /* 0x8000000006037812 */ /* 0x000fc800078eb802 */
[----:B------:R-:W-:Y:S01]  /*0560*/  FSEL R7, R6, R3, P0 ;  /* 0x0000000306077208 */ /* 0x000fe20000000000 */
[----:B0-----:R-:W-:-:S05]  /*0570*/  IMAD.WIDE R2, R0, 0x4, R4 ;  /* 0x0000000400027825 */ /* 0x001fca00078e0204 */
[----:B------:R-:W-:Y:S01]  /*0580*/  STG.E desc[UR4][R2.64], R7 ;  /* 0x0000000702007986 */ /* 0x000fe2000c101904 */
[----:B------:R-:W-:Y:S05]  /*0590*/  EXIT ;  /* 0x000000000000794d */ /* 0x000fea0003800000 */
.L_x_8:
[----:B------:R-:W-:-:S00]  /*05a0*/  BRA `(.L_x_8) ;  /* 0xfffffffc00fc7947 */ /* 0x000fc0000383ffff */
[----:B------:R-:W-:-:S00]  /*05b0*/  NOP ;  /* 0x0000000000007918 */ /* 0x000fc00000000000 */
        /* <DEDUP_REMOVED lines=12> */
.L_x_27:


//--------------------- .text._ZN5ryupy12divideKernelEPKfS1_Pfi --------------------------
	.section	.text._ZN5ryupy12divideKernelEPKfS1_Pfi,"ax",@progbits
	.align	128
        .global         _ZN5ryupy12divideKernelEPKfS1_Pfi
        .type           _ZN5ryupy12divideKernelEPKfS1_Pfi,@function
        .size           _ZN5ryupy12divideKernelEPKfS1_Pfi,(.L_x_26 - _ZN5ryupy12divideKernelEPKfS1_Pfi)
        .other          _ZN5ryupy12divideKernelEPKfS1_Pfi,@"STO_CUDA_ENTRY STV_DEFAULT"
_ZN5ryupy12divideKernelEPKfS1_Pfi:
.text._ZN5ryupy12divideKernelEPKfS1_Pfi:
        /* <DEDUP_REMOVED lines=11> */
[----:B0-----:R-:W-:-:S05]  /*00b0*/  IMAD.WIDE R6, R2, 0x4, R6 ;  /* 0x0000000402067825 */ /* 0x001fca00078e0206 */
[----:B-1----:R-:W3:Y:S01]  /*00c0*/  LDG.E R3, desc[UR4][R6.64] ;  /* 0x0000000406037981 */ /* 0x002ee2000c1e1900 */
[----:B--2---:R-:W-:-:S05]  /*00d0*/  IMAD.WIDE R4, R2, 0x4, R4 ;  /* 0x0000000402047825 */ /* 0x004fca00078e0204 */
[----:B------:R-:W2:Y:S01]  /*00e0*/  LDG.E R0, desc[UR4][R4.64] ;  /* 0x0000000404007981 */ /* 0x000ea2000c1e1900 */
[----:B------:R-:W-:Y:S01]  /*00f0*/  BSSY.RECONVERGENT B0, `(.L_x_9) ;  /* 0x000000c000007945 */ /* 0x000fe20003800200 */
[----:B---3--:R-:W0:Y:S08]  /*0100*/  MUFU.RCP R8, R3 ;  /* 0x0000000300087308 */ /* 0x008e300000001000 */
[----:B--2---:R-:W1:Y:S01]  /*0110*/  FCHK P0, R0, R3 ;  /* 0x0000000300007302 */ /* 0x004e620000000000 */
[----:B0-----:R-:W-:-:S04]  /*0120*/  FFMA R9, -R3, R8, 1 ;  /* 0x3f80000003097423 */ /* 0x001fc80000000108 */
[----:B------:R-:W-:-:S04]  /*0130*/  FFMA R9, R8, R9, R8 ;  /* 0x0000000908097223 */ /* 0x000fc80000000008 */
[----:B------:R-:W-:-:S04]  /*0140*/  FFMA R8, R0, R9, RZ ;  /* 0x0000000900087223 */ /* 0x000fc800000000ff */
[----:B------:R-:W-:-:S04]  /*0150*/  FFMA R10, -R3, R8, R0 ;  /* 0x00000008030a7223 */ /* 0x000fc80000000100 */
[----:B------:R-:W-:Y:S01]  /*0160*/  FFMA R9, R9, R10, R8 ;  /* 0x0000000a09097223 */ /* 0x000fe20000000008 */
[----:B-1----:R-:W-:Y:S06]  /*0170*/  @!P0 BRA `(.L_x_10) ;  /* 0x00000000000c8947 */ /* 0x002fec0003800000 */
[----:B------:R-:W-:-:S07]  /*0180*/  MOV R4, 0x1a0 ;  /* 0x000001a000047802 */ /* 0x000fce0000000f00 */
[----:B------:R-:W-:Y:S05]  /*0190*/  CALL.REL.NOINC `($__internal_0_$__cuda_sm3x_div_rn_noftz_f32_slowpath) ;  /* 0x0000000000187944 */ /* 0x000fea0003c00000 */
[----:B------:R-:W-:-:S07]  /*01a0*/  IMAD.MOV.U32 R9, RZ, RZ, R0 ;  /* 0x000000ffff097224 */ /* 0x000fce00078e0000 */
.L_x_10:
[----:B------:R-:W-:Y:S05]  /*01b0*/  BSYNC.RECONVERGENT B0 ;  /* 0x0000000000007941 */ /* 0x000fea0003800200 */
.L_x_9:
[----:B------:R-:W0:Y:S02]  /*01c0*/  LDC.64 R4, c[0x0][0x390] ;  /* 0x0000e400ff047b82 */ /* 0x000e240000000a00 */
[----:B0-----:R-:W-:-:S05]  /*01d0*/  IMAD.WIDE R2, R2, 0x4, R4 ;  /* 0x0000000402027825 */ /* 0x001fca00078e0204 */
[----:B------:R-:W-:Y:S01]  /*01e0*/  STG.E desc[UR4][R2.64], R9 ;  /* 0x0000000902007986 */ /* 0x000fe2000c101904 */
[----:B------:R-:W-:Y:S05]  /*01f0*/  EXIT ;  /* 0x000000000000794d */ /* 0x000fea0003800000 */
        .weak           $__internal_0_$__cuda_sm3x_div_rn_noftz_f32_slowpath
        .type           $__internal_0_$__cuda_sm3x_div_rn_noftz_f32_slowpath,@function
        .size           $__internal_0_$__cuda_sm3x_div_rn_noftz_f32_slowpath,(.L_x_26 - $__internal_0_$__cuda_sm3x_div_rn_noftz_f32_slowpath)
$__internal_0_$__cuda_sm3x_div_rn_noftz_f32_slowpath:
[--C-:B------:R-:W-:Y:S01]  /*0200*/  SHF.R.U32.HI R6, RZ, 0x17, R3.reuse ;  /* 0x00000017ff067819 */ /* 0x100fe20000011603 */
[----:B------:R-:W-:Y:S01]  /*0210*/  BSSY.RECONVERGENT B1, `(.L_x_11) ;  /* 0x0000064000017945 */ /* 0x000fe20003800200 */
[--C-:B------:R-:W-:Y:S01]  /*0220*/  SHF.R.U32.HI R5, RZ, 0x17, R0.reuse ;  /* 0x00000017ff057819 */ /* 0x100fe20000011600 */
[----:B------:R-:W-:Y:S01]  /*0230*/  IMAD.MOV.U32 R7, RZ, RZ, R0 ;  /* 0x000000ffff077224 */ /* 0x000fe200078e0000 */
[----:B------:R-:W-:Y:S01]  /*0240*/  LOP3.LUT R6, R6, 0xff, RZ, 0xc0, !PT ;  /* 0x000000ff06067812 */ /* 0x000fe200078ec0ff */
[----:B------:R-:W-:Y:S01]  /*0250*/  IMAD.MOV.U32 R8, RZ, RZ, R3 ;  /* 0x000000ffff087224 */ /* 0x000fe200078e0003 */
[----:B------:R-:W-:-:S03]  /*0260*/  LOP3.LUT R5, R5, 0xff, RZ, 0xc0, !PT ;  /* 0x000000ff05057812 */ /* 0x000fc600078ec0ff */
[----:B------:R-:W-:Y:S02]  /*0270*/  VIADD R11, R6, 0xffffffff ;  /* 0xffffffff060b7836 */ /* 0x000fe40000000000 */
[----:B------:R-:W-:-:S03]  /*0280*/  VIADD R10, R5, 0xffffffff ;  /* 0xffffffff050a7836 */ /* 0x000fc60000000000 */
[----:B------:R-:W-:-:S04]  /*0290*/  ISETP.GT.U32.AND P0, PT, R11, 0xfd, PT ;  /* 0x000000fd0b00780c */ /* 0x000fc80003f04070 */
[----:B------:R-:W-:-:S13]  /*02a0*/  ISETP.GT.U32.OR P0, PT, R10, 0xfd, P0 ;  /* 0x000000fd0a00780c */ /* 0x000fda0000704470 */
[----:B------:R-:W-:Y:S01]  /*02b0*/  @!P0 IMAD.MOV.U32 R9, RZ, RZ, RZ ;  /* 0x000000ffff098224 */ /* 0x000fe200078e00ff */
[----:B------:R-:W-:Y:S06]  /*02c0*/  @!P0 BRA `(.L_x_12) ;  /* 0x00000000005c8947 */ /* 0x000fec0003800000 */
[----:B------:R-:W-:Y:S02]  /*02d0*/  FSETP.GTU.FTZ.AND P0, PT, |R0|, +INF , PT ;  /* 0x7f8000000000780b */ /* 0x000fe40003f1c200 */
[----:B------:R-:W-:-:S04]  /*02e0*/  FSETP.GTU.FTZ.AND P1, PT, |R3|, +INF , PT ;  /* 0x7f8000000300780b */ /* 0x000fc80003f3c200 */
[----:B------:R-:W-:-:S13]  /*02f0*/  PLOP3.LUT P0, PT, P0, P1, PT, 0xf8, 0x8f ;  /* 0x00000000008f781c */ /* 0x000fda0000703f70 */
[----:B------:R-:W-:Y:S05]  /*0300*/  @P0 BRA `(.L_x_13) ;  /* 0x00000004004c0947 */ /* 0x000fea0003800000 */
[----:B------:R-:W-:-:S13]  /*0310*/  LOP3.LUT P0, RZ, R8, 0x7fffffff, R7, 0xc8, !PT ;  /* 0x7fffffff08ff7812 */ /* 0x000fda000780c807 */
[----:B------:R-:W-:Y:S05]  /*0320*/  @!P0 BRA `(.L_x_14) ;  /* 0x00000004003c8947 */ /* 0x000fea0003800000 */
[C---:B------:R-:W-:Y:S02]  /*0330*/  FSETP.NEU.FTZ.AND P2, PT, |R0|.reuse, +INF , PT ;  /* 0x7f8000000000780b */ /* 0x040fe40003f5d200 */
[----:B------:R-:W-:Y:S02]  /*0340*/  FSETP.NEU.FTZ.AND P1, PT, |R3|, +INF , PT ;  /* 0x7f8000000300780b */ /* 0x000fe40003f3d200 */
[----:B------:R-:W-:-:S11]  /*0350*/  FSETP.NEU.FTZ.AND P0, PT, |R0|, +INF , PT ;  /* 0x7f8000000000780b */ /* 0x000fd60003f1d200 */
[----:B------:R-:W-:Y:S05]  /*0360*/  @!P1 BRA !P2, `(.L_x_14) ;  /* 0x00000004002c9947 */ /* 0x000fea0005000000 */
[----:B------:R-:W-:-:S04]  /*0370*/  LOP3.LUT P2, RZ, R7, 0x7fffffff, RZ, 0xc0, !PT ;  /* 0x7fffffff07ff7812 */ /* 0x000fc8000784c0ff */
[----:B------:R-:W-:-:S13]  /*0380*/  PLOP3.LUT P1, PT, P1, P2, PT, 0x2f, 0xf2 ;  /* 0x0000000000f2781c */ /* 0x000fda0000f24577 */
[----:B------:R-:W-:Y:S05]  /*0390*/  @P1 BRA `(.L_x_15) ;  /* 0x0000000400181947 */ /* 0x000fea0003800000 */
[----:B------:R-:W-:-:S04]  /*03a0*/  LOP3.LUT P1, RZ, R8, 0x7fffffff, RZ, 0xc0, !PT ;  /* 0x7fffffff08ff7812 */ /* 0x000fc8000782c0ff */
[----:B------:R-:W-:-:S13]  /*03b0*/  PLOP3.LUT P0, PT, P0, P1, PT, 0x2f, 0xf2 ;  /* 0x0000000000f2781c */ /* 0x000fda0000702577 */
[----:B------:R-:W-:Y:S05]  /*03c0*/  @P0 BRA `(.L_x_16) ;  /* 0x0000000400000947 */ /* 0x000fea0003800000 */
[----:B------:R-:W-:Y:S02]  /*03d0*/  ISETP.GE.AND P0, PT, R10, RZ, PT ;  /* 0x000000ff0a00720c */ /* 0x000fe40003f06270 */
[----:B------:R-:W-:-:S11]  /*03e0*/  ISETP.GE.AND P1, PT, R11, RZ, PT ;  /* 0x000000ff0b00720c */ /* 0x000fd60003f26270 */
[----:B------:R-:W-:Y:S02]  /*03f0*/  @P0 IMAD.MOV.U32 R9, RZ, RZ, RZ ;  /* 0x000000ffff090224 */ /* 0x000fe400078e00ff */
[----:B------:R-:W-:Y:S01]  /*0400*/  @!P0 FFMA R7, R0, 1.84467440737095516160e+19, RZ ;  /* 0x5f80000000078823 */ /* 0x000fe200000000ff */
[----:B------:R-:W-:Y:S02]  /*0410*/  @!P0 IMAD.MOV.U32 R9, RZ, RZ, -0x40 ;  /* 0xffffffc0ff098424 */ /* 0x000fe400078e00ff */
[----:B------:R-:W-:Y:S02]  /*0420*/  @!P1 FFMA R8, R3, 1.84467440737095516160e+19, RZ ;  /* 0x5f80000003089823 */ /* 0x000fe400000000ff */
[----:B------:R-:W-:-:S07]  /*0430*/  @!P1 VIADD R9, R9, 0x40 ;  /* 0x0000004009099836 */ /* 0x000fce0000000000 */
.L_x_12:
[----:B------:R-:W-:Y:S01]  /*0440*/  LEA R3, R6, 0xc0800000, 0x17 ;  /* 0xc080000006037811 */ /* 0x000fe200078eb8ff */
[----:B------:R-:W-:Y:S01]  /*0450*/  VIADD R5, R5, 0xffffff81 ;  /* 0xffffff8105057836 */ /* 0x000fe20000000000 */
[----:B------:R-:W-:Y:S03]  /*0460*/  BSSY.RECONVERGENT B2, `(.L_x_17) ;  /* 0x0000035000027945 */ /* 0x000fe60003800200 */
[----:B------:R-:W-:Y:S01]  /*0470*/  IMAD.IADD R3, R8, 0x1, -R3 ;  /* 0x0000000108037824 */ /* 0x000fe200078e0a03 */
[C---:B------:R-:W-:Y:S01]  /*0480*/  IADD3 R6, PT, PT, R5.reuse, 0x7f, -R6 ;  /* 0x0000007f05067810 */ /* 0x040fe20007ffe806 */
[----:B------:R-:W-:Y:S02]  /*0490*/  IMAD R0, R5, -0x800000, R7 ;  /* 0xff80000005007824 */ /* 0x000fe400078e0207 */
[----:B------:R-:W0:Y:S01]  /*04a0*/  MUFU.RCP R8, R3 ;  /* 0x0000000300087308 */ /* 0x000e220000001000 */
[----:B------:R-:W-:Y:S01]  /*04b0*/  FADD.FTZ R11, -R3, -RZ ;  /* 0x800000ff030b7221 */ /* 0x000fe20000010100 */
[----:B------:R-:W-:-:S03]  /*04c0*/  IMAD.IADD R6, R6, 0x1, R9 ;  /* 0x0000000106067824 */ /* 0x000fc600078e0209 */
[----:B0-----:R-:W-:-:S04]  /*04d0*/  FFMA R13, R8, R11, 1 ;  /* 0x3f800000080d7423 */ /* 0x001fc8000000000b */
[----:B------:R-:W-:-:S04]  /*04e0*/  FFMA R10, R8, R13, R8 ;  /* 0x0000000d080a7223 */ /* 0x000fc80000000008 */
[----:B------:R-:W-:-:S04]  /*04f0*/  FFMA R7, R0, R10, RZ ;  /* 0x0000000a00077223 */ /* 0x000fc800000000ff */
[----:B------:R-:W-:-:S04]  /*0500*/  FFMA R8, R11, R7, R0 ;  /* 0x000000070b087223 */ /* 0x000fc80000000000 */
[----:B------:R-:W-:-:S04]  /*0510*/  FFMA R7, R10, R8, R7 ;  /* 0x000000080a077223 */ /* 0x000fc80000000007 */
[----:B------:R-:W-:-:S04]  /*0520*/  FFMA R8, R11, R7, R0 ;  /* 0x000000070b087223 */ /* 0x000fc80000000000 */
[----:B------:R-:W-:-:S05]  /*0530*/  FFMA R0, R10, R8, R7 ;  /* 0x000000080a007223 */ /* 0x000fca0000000007 */
[----:B------:R-:W-:-:S04]  /*0540*/  SHF.R.U32.HI R3, RZ, 0x17, R0 ;  /* 0x00000017ff037819 */ /* 0x000fc80000011600 */
[----:B------:R-:W-:-:S05]  /*0550*/  LOP3.LUT R3, R3, 0xff, RZ, 0xc0, !PT ;  /* 0x000000ff03037812 */ /* 0x000fca00078ec0ff */
[----:B------:R-:W-:-:S04]  /*0560*/  IMAD.IADD R9, R3, 0x1, R6 ;  /* 0x0000000103097824 */ /* 0x000fc800078e0206 */
[----:B------:R-:W-:-:S05]  /*0570*/  VIADD R3, R9, 0xffffffff ;  /* 0xffffffff09037836 */ /* 0x000fca0000000000 */
[----:B------:R-:W-:-:S13]  /*0580*/  ISETP.GE.U32.AND P0, PT, R3, 0xfe, PT ;  /* 0x000000fe0300780c */ /* 0x000fda0003f06070 */
[----:B------:R-:W-:Y:S05]  /*0590*/  @!P0 BRA `(.L_x_18) ;  /* 0x0000000000808947 */ /* 0x000fea0003800000 */
[----:B------:R-:W-:-:S13]  /*05a0*/  ISETP.GT.AND P0, PT, R9, 0xfe, PT ;  /* 0x000000fe0900780c */ /* 0x000fda0003f04270 */
[----:B------:R-:W-:Y:S05]  /*05b0*/  @P0 BRA `(.L_x_19) ;  /* 0x00000000006c0947 */ /* 0x000fea0003800000 */
[----:B------:R-:W-:-:S13]  /*05c0*/  ISETP.GE.AND P0, PT, R9, 0x1, PT ;  /* 0x000000010900780c */ /* 0x000fda0003f06270 */
[----:B------:R-:W-:Y:S05]  /*05d0*/  @P0 BRA `(.L_x_20) ;  /* 0x0000000000740947 */ /* 0x000fea0003800000 */
[----:B------:R-:W-:Y:S02]  /*05e0*/  ISETP.GE.AND P0, PT, R9, -0x18, PT ;  /* 0xffffffe80900780c */ /* 0x000fe40003f06270 */
[----:B------:R-:W-:-:S11]  /*05f0*/  LOP3.LUT R0, R0, 0x80000000, RZ, 0xc0, !PT ;  /* 0x8000000000007812 */ /* 0x000fd600078ec0ff */
[----:B------:R-:W-:Y:S05]  /*0600*/  @!P0 BRA `(.L_x_20) ;  /* 0x0000000000688947 */ /* 0x000fea0003800000 */
[CCC-:B------:R-:W-:Y:S01]  /*0610*/  FFMA.RZ R3, R10.reuse, R8.reuse, R7.reuse ;  /* 0x000000080a037223 */ /* 0x1c0fe2000000c007 */
[CCC-:B------:R-:W-:Y:S01]  /*0620*/  FFMA.RM R6, R10.reuse, R8.reuse, R7.reuse ;  /* 0x000000080a067223 */ /* 0x1c0fe20000004007 */
[C---:B------:R-:W-:Y:S02]  /*0630*/  ISETP.NE.AND P2, PT, R9.reuse, RZ, PT ;  /* 0x000000ff0900720c */ /* 0x040fe40003f45270 */
[----:B------:R-:W-:Y:S02]  /*0640*/  ISETP.NE.AND P1, PT, R9, RZ, PT ;  /* 0x000000ff0900720c */ /* 0x000fe40003f25270 */
[----:B------:R-:W-:Y:S01]  /*0650*/  LOP3.LUT R5, R3, 0x7fffff, RZ, 0xc0, !PT ;  /* 0x007fffff03057812 */ /* 0x000fe200078ec0ff */
[----:B------:R-:W-:Y:S01]  /*0660*/  FFMA.RP R3, R10, R8, R7 ;  /* 0x000000080a037223 */ /* 0x000fe20000008007 */
[----:B------:R-:W-:Y:S02]  /*0670*/  VIADD R8, R9, 0x20 ;  /* 0x0000002009087836 */ /* 0x000fe40000000000 */
[----:B------:R-:W-:Y:S01]  /*0680*/  LOP3.LUT R5, R5, 0x800000, RZ, 0xfc, !PT ;  /* 0x0080000005057812 */ /* 0x000fe200078efcff */
[----:B------:R-:W-:Y:S01]  /*0690*/  IMAD.MOV R7, RZ, RZ, -R9 ;  /* 0x000000ffff077224 */ /* 0x000fe200078e0a09 */
[----:B------:R-:W-:-:S02]  /*06a0*/  FSETP.NEU.FTZ.AND P0, PT, R3, R6, PT ;  /* 0x000000060300720b */ /* 0x000fc40003f1d000 */
[----:B------:R-:W-:Y:S02]  /*06b0*/  SHF.L.U32 R8, R5, R8, RZ ;  /* 0x0000000805087219 */ /* 0x000fe400000006ff */
[----:B------:R-:W-:Y:S02]  /*06c0*/  SEL R6, R7, RZ, P2 ;  /* 0x000000ff07067207 */ /* 0x000fe40001000000 */
[----:B------:R-:W-:Y:S02]  /*06d0*/  ISETP.NE.AND P1, PT, R8, RZ, P1 ;  /* 0x000000ff0800720c */ /* 0x000fe40000f25270 */
[----:B------:R-:W-:Y:S02]  /*06e0*/  SHF.R.U32.HI R6, RZ, R6, R5 ;  /* 0x00000006ff067219 */ /* 0x000fe40000011605 */
[----:B------:R-:W-:Y:S02]  /*06f0*/  PLOP3.LUT P0, PT, P0, P1, PT, 0xf8, 0x8f ;  /* 0x00000000008f781c */ /* 0x000fe40000703f70 */
[----:B------:R-:W-:-:S02]  /*0700*/  SHF.R.U32.HI R8, RZ, 0x1, R6 ;  /* 0x00000001ff087819 */ /* 0x000fc40000011606 */
[----:B------:R-:W-:-:S04]  /*0710*/  SEL R3, RZ, 0x1, !P0 ;  /* 0x00000001ff037807 */ /* 0x000fc80004000000 */
[----:B------:R-:W-:-:S04]  /*0720*/  LOP3.LUT R3, R3, 0x1, R8, 0xf8, !PT ;  /* 0x0000000103037812 */ /* 0x000fc800078ef808 */
[----:B------:R-:W-:-:S05]  /*0730*/  LOP3.LUT R3, R3, R6, RZ, 0xc0, !PT ;  /* 0x0000000603037212 */ /* 0x000fca00078ec0ff */
[----:B------:R-:W-:-:S05]  /*0740*/  IMAD.IADD R3, R8, 0x1, R3 ;  /* 0x0000000108037824 */ /* 0x000fca00078e0203 */
[----:B------:R-:W-:Y:S01]  /*0750*/  LOP3.LUT R0, R3, R0, RZ, 0xfc, !PT ;  /* 0x0000000003007212 */ /* 0x000fe200078efcff */
[----:B------:R-:W-:Y:S06]  /*0760*/  BRA `(.L_x_20) ;  /* 0x0000000000107947 */ /* 0x000fec0003800000 */
.L_x_19:
[----:B------:R-:W-:-:S04]  /*0770*/  LOP3.LUT R0, R0, 0x80000000, RZ, 0xc0, !PT ;  /* 0x8000000000007812 */ /* 0x000fc800078ec0ff */
[----:B------:R-:W-:Y:S01]  /*0780*/  LOP3.LUT R0, R0, 0x7f800000, RZ, 0xfc, !PT ;  /* 0x7f80000000007812 */ /* 0x000fe200078efcff */
[----:B------:R-:W-:Y:S06]  /*0790*/  BRA `(.L_x_20) ;  /* 0x0000000000047947 */ /* 0x000fec0003800000 */
.L_x_18:
[----:B------:R-:W-:-:S07]  /*07a0*/  IMAD R0, R6, 0x800000, R0 ;  /* 0x0080000006007824 */ /* 0x000fce00078e0200 */
.L_x_20:
[----:B------:R-:W-:Y:S05]  /*07b0*/  BSYNC.RECONVERGENT B2 ;  /* 0x0000000000027941 */ /* 0x000fea0003800200 */
.L_x_17:
[----:B------:R-:W-:Y:S05]  /*07c0*/  BRA `(.L_x_21) ;  /* 0x0000000000207947 */ /* 0x000fea0003800000 */
.L_x_16:
[----:B------:R-:W-:-:S04]  /*07d0*/  LOP3.LUT R0, R8, 0x80000000, R7, 0x48, !PT ;  /* 0x8000000008007812 */ /* 0x000fc800078e4807 */
[----:B------:R-:W-:Y:S01]  /*07e0*/  LOP3.LUT R0, R0, 0x7f800000, RZ, 0xfc, !PT ;  /* 0x7f80000000007812 */ /* 0x000fe200078efcff */
[----:B------:R-:W-:Y:S06]  /*07f0*/  BRA `(.L_x_21) ;  /* 0x0000000000147947 */ /* 0x000fec0003800000 */
.L_x_15:
[----:B------:R-:W-:Y:S01]  /*0800*/  LOP3.LUT R0, R8, 0x80000000, R7, 0x48, !PT ;  /* 0x8000000008007812 */ /* 0x000fe200078e4807 */
[----:B------:R-:W-:Y:S06]  /*0810*/  BRA `(.L_x_21) ;  /* 0x00000000000c7947 */ /* 0x000fec0003800000 */
.L_x_14:
[----:B------:R-:W0:Y:S01]  /*0820*/  MUFU.RSQ R0, -QNAN ;  /* 0xffc0000000007908 */ /* 0x000e220000001400 */
[----:B------:R-:W-:Y:S05]  /*0830*/  BRA `(.L_x_21) ;  /* 0x0000000000047947 */ /* 0x000fea0003800000 */
.L_x_13:
[----:B------:R-:W-:-:S07]  /*0840*/  FADD.FTZ R0, R0, R3 ;  /* 0x0000000300007221 */ /* 0x000fce0000010000 */
.L_x_21:
[----:B------:R-:W-:Y:S05]  /*0850*/  BSYNC.RECONVERGENT B1 ;  /* 0x0000000000017941 */ /* 0x000fea0003800200 */
.L_x_11:
[----:B------:R-:W-:-:S04]  /*0860*/  IMAD.MOV.U32 R5, RZ, RZ, 0x0 ;  /* 0x00000000ff057424 */ /* 0x000fc800078e00ff */
[----:B0-----:R-:W-:Y:S05]  /*0870*/  RET.REL.NODEC R4 `(_ZN5ryupy12divideKernelEPKfS1_Pfi) ;  /* 0xfffffff404e07950 */ /* 0x001fea0003c3ffff */
.L_x_22:
        /* <DEDUP_REMOVED lines=16> */
.L_x_26:


//--------------------- .text._ZN5ryupy14multiplyKernelEPKfS1_Pfi --------------------------
	.section	.text._ZN5ryupy14multiplyKernelEPKfS1_Pfi,"ax",@progbits
	.align	128
        .global         _ZN5ryupy14multiplyKernelEPKfS1_Pfi
        .type           _ZN5ryupy14multiplyKernelEPKfS1_Pfi,@function
        .size           _ZN5ryupy14multiplyKernelEPKfS1_Pfi,(.L_x_29 - _ZN5ryupy14multiplyKernelEPKfS1_Pfi)
        .other          _ZN5ryupy14multiplyKernelEPKfS1_Pfi,@"STO_CUDA_ENTRY STV_DEFAULT"
_ZN5ryupy14multiplyKernelEPKfS1_Pfi:
.text._ZN5ryupy14multiplyKernelEPKfS1_Pfi:
        /* <DEDUP_REMOVED lines=10> */
[----:B------:R-:W2:Y:S08]  /*00a0*/  LDC.64 R4, c[0x0][0x388] ;  /* 0x0000e200ff047b82 */ /* 0x000eb00000000a00 */
[----:B------:R-:W3:Y:S01]  /*00b0*/  LDC.64 R6, c[0x0][0x390] ;  /* 0x0000e400ff067b82 */ /* 0x000ee20000000a00 */
[----:B0-----:R-:W-:-:S06]  /*00c0*/  IMAD.WIDE R2, R9, 0x4, R2 ;  /* 0x0000000409027825 */ /* 0x001fcc00078e0202 */
[----:B-1----:R-:W4:Y:S01]  /*00d0*/  LDG.E R2, desc[UR4][R2.64] ;  /* 0x0000000402027981 */ /* 0x002f22000c1e1900 */
[----:B--2---:R-:W-:-:S06]  /*00e0*/  IMAD.WIDE R4, R9, 0x4, R4 ;  /* 0x0000000409047825 */ /* 0x004fcc00078e0204 */
[----:B------:R-:W4:Y:S01]  /*00f0*/  LDG.E R5, desc[UR4][R4.64] ;  /* 0x0000000404057981 */ /* 0x000f22000c1e1900 */
[----:B---3--:R-:W-:-:S04]  /*0100*/  IMAD.WIDE R6, R9, 0x4, R6 ;  /* 0x0000000409067825 */ /* 0x008fc800078e0206 */
[----:B----4-:R-:W-:-:S05]  /*0110*/  FMUL R9, R2, R5 ;  /* 0x0000000502097220 */ /* 0x010fca0000400000 */
[----:B------:R-:W-:Y:S01]  /*0120*/  STG.E desc[UR4][R6.64], R9 ;  /* 0x0000000906007986 */ /* 0x000fe2000c101904 */
[----:B------:R-:W-:Y:S05]  /*0130*/  EXIT ;  /* 0x000000000000794d */ /* 0x000fea0003800000 */
.L_x_23:
        /* <DEDUP_REMOVED lines=12> */
.L_x_29:


//--------------------- .text._ZN5ryupy14subtractKernelEPKfS1_Pfi --------------------------
	.section	.text._ZN5ryupy14subtractKernelEPKfS1_Pfi,"ax",@progbits
	.align	128
        .global         _ZN5ryupy14subtractKernelEPKfS1_Pfi
        .type           _ZN5ryupy14subtractKernelEPKfS1_Pfi,@function
        .size           _ZN5ryupy14subtractKernelEPKfS1_Pfi,(.L_x_30 - _ZN5ryupy14subtractKernelEPKfS1_Pfi)
        .other          _ZN5ryupy14subtractKernelEPKfS1_Pfi,@"STO_CUDA_ENTRY STV_DEFAULT"
_ZN5ryupy14subtractKernelEPKfS1_Pfi:
.text._ZN5ryupy14subtractKernelEPKfS1_Pfi:
        /* <DEDUP_REMOVED lines=17> */
[----:B----4-:R-:W-:-:S05]  /*0110*/  FADD R9, R2, -R5 ;  /* 0x8000000502097221 */ /* 0x010fca0000000000 */
[----:B------:R-:W-:Y:S01]  /*0120*/  STG.E desc[UR4][R6.64], R9 ;  /* 0x0000000906007986 */ /* 0x000fe2000c101904 */
[----:B------:R-:W-:Y:S05]  /*0130*/  EXIT ;  /* 0x000000000000794d */ /* 0x000fea0003800000 */
.L_x_24:
        /* <DEDUP_REMOVED lines=12> */
.L_x_30:


//--------------------- .text._ZN5ryupy9addKernelEPKfS1_Pfi --------------------------
	.section	.text._ZN5ryupy9addKernelEPKfS1_Pfi,"ax",@progbits
	.align	128
        .global         _ZN5ryupy9addKernelEPKfS1_Pfi
        .type           _ZN5ryupy9addKernelEPKfS1_Pfi,@function
        .size           _ZN5ryupy9addKernelEPKfS1_Pfi,(.L_x_31 - _ZN5ryupy9addKernelEPKfS1_Pfi)
        .other          _ZN5ryupy9addKernelEPKfS1_Pfi,@"STO_CUDA_ENTRY STV_DEFAULT"
_ZN5ryupy9addKernelEPKfS1_Pfi:
.text._ZN5ryupy9addKernelEPKfS1_Pfi:
        /* <DEDUP_REMOVED lines=17> */
[----:B----4-:R-:W-:-:S05]  /*0110*/  FADD R9, R2, R5 ;  /* 0x0000000502097221 */ /* 0x010fca0000000000 */
[----:B------:R-:W-:Y:S01]  /*0120*/  STG.E desc[UR4][R6.64], R9 ;  /* 0x0000000906007986 */ /* 0x000fe2000c101904 */
[----:B------:R-:W-:Y:S05]  /*0130*/  EXIT ;  /* 0x000000000000794d */ /* 0x000fea0003800000 */
.L_x_25:
        /* <DEDUP_REMOVED lines=12> */
.L_x_31:


//--------------------- .nv.shared.reserved.0     --------------------------
	.section	.nv.shared.reserved.0,"aw",@nobits
	.weak		__nv_reservedSMEM_offset_0_alias
	.size		__nv_reservedSMEM_offset_0_alias, 0, 64
	.other		__nv_reservedSMEM_offset_0_alias,@"STO_CUDA_RESERVED_SHARED STV_DEFAULT"
__nv_reservedSMEM_offset_0_alias:
	.zero		0
	.zero		64


//--------------------- .nv.constant0._ZN5ryupy12moduloKernelEPKfS1_Pfi --------------------------
	.section	.nv.constant0._ZN5ryupy12moduloKernelEPKfS1_Pfi,"a",@progbits
	.sectionflags	@""
	.align	4
.nv.constant0._ZN5ryupy12moduloKernelEPKfS1_Pfi:
	.zero		924


//--------------------- .nv.constant0._ZN5ryupy12divideKernelEPKfS1_Pfi --------------------------
	.section	.nv.constant0._ZN5ryupy12divideKernelEPKfS1_Pfi,"a",@progbits
	.sectionflags	@""
	.align	4
.nv.constant0._ZN5ryupy12divideKernelEPKfS1_Pfi:
	.zero		924


//--------------------- .nv.constant0._ZN5ryupy14multiplyKernelEPKfS1_Pfi --------------------------
	.section	.nv.constant0._ZN5ryupy14multiplyKernelEPKfS1_Pfi,"a",@progbits
	.sectionflags	@""
	.align	4
.nv.constant0._ZN5ryupy14multiplyKernelEPKfS1_Pfi:
	.zero		924


//--------------------- .nv.constant0._ZN5ryupy14subtractKernelEPKfS1_Pfi --------------------------
	.section	.nv.constant0._ZN5ryupy14subtractKernelEPKfS1_Pfi,"a",@progbits
	.sectionflags	@""
	.align	4
.nv.constant0._ZN5ryupy14subtractKernelEPKfS1_Pfi:
	.zero		924


//--------------------- .nv.constant0._ZN5ryupy9addKernelEPKfS1_Pfi --------------------------
	.section	.nv.constant0._ZN5ryupy9addKernelEPKfS1_Pfi,"a",@progbits
	.sectionflags	@""
	.align	4
.nv.constant0._ZN5ryupy9addKernelEPKfS1_Pfi:
	.zero		924


//--------------------- SYMBOLS --------------------------

	.type		.nv.reservedSmem.offset0,@object
	.size		.nv.reservedSmem.offset0,0x4
